	.headerflags	@"EF_CUDA_TEXMODE_UNIFIED EF_CUDA_64BIT_ADDRESS EF_CUDA_SM86 EF_CUDA_VIRTUAL_SM(EF_CUDA_SM86)"
	.elftype	@"ET_EXEC"


//--------------------- .nv.info                  --------------------------
	.section	.nv.info,"",@"SHT_CUDA_INFO"
	.align	4


	//----- nvinfo : EIATTR_REGCOUNT
	.align		4
        /*0000*/ 	.byte	0x04, 0x2f
        /*0002*/ 	.short	(.L_2 - .L_1)
	.align		4
.L_1:
        /*0004*/ 	.word	index@(triton_red_fused__to_copy_add_mul_native_layer_norm_2)
        /*0008*/ 	.word	0x0000001c


	//----- nvinfo : EIATTR_MIN_STACK_SIZE
	.align		4
.L_2:
        /*000c*/ 	.byte	0x04, 0x12
        /*000e*/ 	.short	(.L_4 - .L_3)
	.align		4
.L_3:
        /*0010*/ 	.word	index@(triton_red_fused__to_copy_add_mul_native_layer_norm_2)
        /*0014*/ 	.word	0x00000000


	//----- nvinfo : EIATTR_FRAME_SIZE
	.align		4
.L_4:
        /*0018*/ 	.byte	0x04, 0x11
        /*001a*/ 	.short	(.L_6 - .L_5)
	.align		4
.L_5:
        /*001c*/ 	.word	index@(triton_red_fused__to_copy_add_mul_native_layer_norm_2)
        /*0020*/ 	.word	0x00000000


	//----- nvinfo : EIATTR_MIN_STACK_SIZE
	.align		4
.L_6:
        /*0024*/ 	.byte	0x04, 0x12
        /*0026*/ 	.short	(.L_8 - .L_7)
	.align		4
.L_7:
        /*0028*/ 	.word	index@(triton_red_fused__to_copy_add_mul_native_layer_norm_2)
        /*002c*/ 	.word	0x00000000
.L_8:


//--------------------- .nv.info.triton_red_fused__to_copy_add_mul_native_layer_norm_2 --------------------------
	.section	.nv.info.triton_red_fused__to_copy_add_mul_native_layer_norm_2,"",@"SHT_CUDA_INFO"
	.sectionflags	@""
	.align	4


	//----- nvinfo : EIATTR_CUDA_API_VERSION
	.align		4
        /*0000*/ 	.byte	0x04, 0x37
        /*0002*/ 	.short	(.L_10 - .L_9)
.L_9:
        /*0004*/ 	.word	0x0000007c


	//----- nvinfo : EIATTR_SW2861232_WAR
	.align		4
.L_10:
        /*0008*/ 	.byte	0x01, 0x35
	.zero		2


	//----- nvinfo : EIATTR_PARAM_CBANK
	.align		4
        /*000c*/ 	.byte	0x04, 0x0a
        /*000e*/ 	.short	(.L_12 - .L_11)
	.align		4
.L_11:
        /*0010*/ 	.word	index@(.nv.constant0.triton_red_fused__to_copy_add_mul_native_layer_norm_2)
        /*0014*/ 	.short	0x0160
        /*0016*/ 	.short	0x0040


	//----- nvinfo : EIATTR_CBANK_PARAM_SIZE
	.align		4
.L_12:
        /*0018*/ 	.byte	0x03, 0x19
        /*001a*/ 	.short	0x0040


	//----- nvinfo : EIATTR_KPARAM_INFO
	.align		4
        /*001c*/ 	.byte	0x04, 0x17
        /*001e*/ 	.short	(.L_14 - .L_13)
.L_13:
        /*0020*/ 	.word	0x00000000
        /*0024*/ 	.short	0x0008
        /*0026*/ 	.short	0x0038
        /*0028*/ 	.byte	0x00, 0xf4, 0x21, 0x00


	//----- nvinfo : EIATTR_KPARAM_INFO
	.align		4
.L_14:
        /*002c*/ 	.byte	0x04, 0x17
        /*002e*/ 	.short	(.L_16 - .L_15)
.L_15:
        /*0030*/ 	.word	0x00000000
        /*0034*/ 	.short	0x0007
        /*0036*/ 	.short	0x0034
        /*0038*/ 	.byte	0x00, 0xf0, 0x11, 0x00


	//----- nvinfo : EIATTR_KPARAM_INFO
	.align		4
.L_16:
        /*003c*/ 	.byte	0x04, 0x17
        /*003e*/ 	.short	(.L_18 - .L_17)
.L_17:
        /*0040*/ 	.word	0x00000000
        /*0044*/ 	.short	0x0006
        /*0046*/ 	.short	0x0030
        /*0048*/ 	.byte	0x00, 0xf0, 0x11, 0x00


	//----- nvinfo : EIATTR_KPARAM_INFO
	.align		4
.L_18:
        /*004c*/ 	.byte	0x04, 0x17
        /*004e*/ 	.short	(.L_20 - .L_19)
.L_19:
        /*0050*/ 	.word	0x00000000
        /*0054*/ 	.short	0x0005
        /*0056*/ 	.short	0x0028
        /*0058*/ 	.byte	0x00, 0xf4, 0x21, 0x00


	//----- nvinfo : EIATTR_KPARAM_INFO
	.align		4
.L_20:
        /*005c*/ 	.byte	0x04, 0x17
        /*005e*/ 	.short	(.L_22 - .L_21)
.L_21:
        /*0060*/ 	.word	0x00000000
        /*0064*/ 	.short	0x0004
        /*0066*/ 	.short	0x0020
        /*0068*/ 	.byte	0x00, 0xf4, 0x21, 0x00


	//----- nvinfo : EIATTR_KPARAM_INFO
	.align		4
.L_22:
        /*006c*/ 	.byte	0x04, 0x17
        /*006e*/ 	.short	(.L_24 - .L_23)
.L_23:
        /*0070*/ 	.word	0x00000000
        /*0074*/ 	.short	0x0003
        /*0076*/ 	.short	0x0018
        /*0078*/ 	.byte	0x00, 0xf4, 0x21, 0x00


	//----- nvinfo : EIATTR_KPARAM_INFO
	.align		4
.L_24:
        /*007c*/ 	.byte	0x04, 0x17
        /*007e*/ 	.short	(.L_26 - .L_25)
.L_25:
        /*0080*/ 	.word	0x00000000
        /*0084*/ 	.short	0x0002
        /*0086*/ 	.short	0x0010
        /*0088*/ 	.byte	0x00, 0xf4, 0x21, 0x00


	//----- nvinfo : EIATTR_KPARAM_INFO
	.align		4
.L_26:
        /*008c*/ 	.byte	0x04, 0x17
        /*008e*/ 	.short	(.L_28 - .L_27)
.L_27:
        /*0090*/ 	.word	0x00000000
        /*0094*/ 	.short	0x0001
        /*0096*/ 	.short	0x0008
        /*0098*/ 	.byte	0x00, 0xf4, 0x21, 0x00


	//----- nvinfo : EIATTR_KPARAM_INFO
	.align		4
.L_28:
        /*009c*/ 	.byte	0x04, 0x17
        /*009e*/ 	.short	(.L_30 - .L_29)
.L_29:
        /*00a0*/ 	.word	0x00000000
        /*00a4*/ 	.short	0x0000
        /*00a6*/ 	.short	0x0000
        /*00a8*/ 	.byte	0x00, 0xf4, 0x21, 0x00


	//----- nvinfo : EIATTR_MAXREG_COUNT
	.align		4
.L_30:
        /*00ac*/ 	.byte	0x03, 0x1b
        /*00ae*/ 	.short	0x0080


	//----- nvinfo : EIATTR_COOP_GROUP_MASK_REGIDS
	.align		4
        /*00b0*/ 	.byte	0x04, 0x29
        /*00b2*/ 	.short	(.L_32 - .L_31)


	//   ....[0]....
.L_31:
        /*00b4*/ 	.word	0xffffffff


	//   ....[1]....
        /*00b8*/ 	.word	0xffffffff


	//   ....[2]....
        /*00bc*/ 	.word	0xffffffff


	//   ....[3]....
        /*00c0*/ 	.word	0xffffffff


	//   ....[4]....
        /*00c4*/ 	.word	0xffffffff


	//   ....[5]....
        /*00c8*/ 	.word	0xffffffff


	//   ....[6]....
        /*00cc*/ 	.word	0xffffffff


	//   ....[7]....
        /*00d0*/ 	.word	0xffffffff


	//   ....[8]....
        /*00d4*/ 	.word	0xffffffff


	//   ....[9]....
        /*00d8*/ 	.word	0xffffffff


	//   ....[10]....
        /*00dc*/ 	.word	0xffffffff


	//   ....[11]....
        /*00e0*/ 	.word	0xffffffff


	//   ....[12]....
        /*00e4*/ 	.word	0xffffffff


	//   ....[13]....
        /*00e8*/ 	.word	0xffffffff


	//   ....[14]....
        /*00ec*/ 	.word	0xffffffff


	//   ....[15]....
        /*00f0*/ 	.word	0xffffffff


	//   ....[16]....
        /*00f4*/ 	.word	0xffffffff


	//   ....[17]....
        /*00f8*/ 	.word	0xffffffff


	//   ....[18]....
        /*00fc*/ 	.word	0xffffffff


	//   ....[19]....
        /*0100*/ 	.word	0xffffffff


	//   ....[20]....
        /*0104*/ 	.word	0xffffffff


	//   ....[21]....
        /*0108*/ 	.word	0xffffffff


	//   ....[22]....
        /*010c*/ 	.word	0xffffffff


	//   ....[23]....
        /*0110*/ 	.word	0xffffffff


	//   ....[24]....
        /*0114*/ 	.word	0xffffffff


	//   ....[25]....
        /*0118*/ 	.word	0xffffffff


	//   ....[26]....
        /*011c*/ 	.word	0xffffffff


	//----- nvinfo : EIATTR_COOP_GROUP_INSTR_OFFSETS
	.align		4
.L_32:
        /*0120*/ 	.byte	0x04, 0x28
        /*0122*/ 	.short	(.L_34 - .L_33)


	//   ....[0]....
.L_33:
        /*0124*/ 	.word	0x000001d0


	//   ....[1]....
        /*0128*/ 	.word	0x00000420


	//   ....[2]....
        /*012c*/ 	.word	0x000004b0


	//   ....[3]....
        /*0130*/ 	.word	0x000004f0


	//   ....[4]....
        /*0134*/ 	.word	0x00000560


	//   ....[5]....
        /*0138*/ 	.word	0x00000610


	//   ....[6]....
        /*013c*/ 	.word	0x00000650


	//   ....[7]....
        /*0140*/ 	.word	0x000006b0


	//   ....[8]....
        /*0144*/ 	.word	0x00000750


	//   ....[9]....
        /*0148*/ 	.word	0x000007a0


	//   ....[10]....
        /*014c*/ 	.word	0x00000830


	//   ....[11]....
        /*0150*/ 	.word	0x000008a0


	//   ....[12]....
        /*0154*/ 	.word	0x00000900


	//   ....[13]....
        /*0158*/ 	.word	0x000009d0


	//   ....[14]....
        /*015c*/ 	.word	0x00000a40


	//   ....[15]....
        /*0160*/ 	.word	0x00000b70


	//   ....[16]....
        /*0164*/ 	.word	0x00000b80


	//   ....[17]....
        /*0168*/ 	.word	0x00000bc0


	//   ....[18]....
        /*016c*/ 	.word	0x00000c00


	//   ....[19]....
        /*0170*/ 	.word	0x00000cb0


	//   ....[20]....
        /*0174*/ 	.word	0x00000d70


	//   ....[21]....
        /*0178*/ 	.word	0x00000d90


	//   ....[22]....
        /*017c*/ 	.word	0x00000e20


	//   ....[23]....
        /*0180*/ 	.word	0x00000ea0


	//   ....[24]....
        /*0184*/ 	.word	0x00000ee0


	//   ....[25]....
        /*0188*/ 	.word	0x00000fb0


	//   ....[26]....
        /*018c*/ 	.word	0x00001010


	//----- nvinfo : EIATTR_EXIT_INSTR_OFFSETS
	.align		4
.L_34:
        /*0190*/ 	.byte	0x04, 0x1c
        /*0192*/ 	.short	(.L_36 - .L_35)


	//   ....[0]....
.L_35:
        /*0194*/ 	.word	0x000014c0


	//   ....[1]....
        /*0198*/ 	.word	0x000014e0


	//----- nvinfo : EIATTR_REQNTID
	.align		4
.L_36:
        /*019c*/ 	.byte	0x04, 0x10
        /*019e*/ 	.short	(.L_38 - .L_37)
.L_37:
        /*01a0*/ 	.word	0x00000200
        /*01a4*/ 	.word	0x00000001
        /*01a8*/ 	.word	0x00000001
.L_38:


//--------------------- .nv.callgraph             --------------------------
	.section	.nv.callgraph,"",@"SHT_CUDA_CALLGRAPH"
	.align	4
	.sectionentsize	8
	.align		4
        /*0000*/ 	.word	0x00000000
	.align		4
        /*0004*/ 	.word	0xffffffff
	.align		4
        /*0008*/ 	.word	0x00000000
	.align		4
        /*000c*/ 	.word	0xfffffffe
	.align		4
        /*0010*/ 	.word	0x00000000
	.align		4
        /*0014*/ 	.word	0xfffffffd
	.align		4
        /*0018*/ 	.word	0x00000000
	.align		4
        /*001c*/ 	.word	0xfffffffc


//--------------------- .nv.rel.action            --------------------------
	.section	.nv.rel.action,"",@"SHT_CUDA_RELOCINFO"
	.align	8
	.sectionentsize	8
        /*0000*/ 	.byte	0x73, 0x00, 0x00, 0x00, 0x00, 0x00, 0x00, 0x00, 0x00, 0x00, 0x00, 0x11, 0x25, 0x00, 0x05, 0x36


//--------------------- .nv.constant4             --------------------------
	.section	.nv.constant4,"a",@progbits
	.align	8
	.align		8
.nv.constant4:
        /*0000*/ 	.dword	_$_str


//--------------------- .nv.constant0.triton_red_fused__to_copy_add_mul_native_layer_norm_2 --------------------------
	.section	.nv.constant0.triton_red_fused__to_copy_add_mul_native_layer_norm_2,"a",@progbits
	.sectionflags	@""
	.align	4
.nv.constant0.triton_red_fused__to_copy_add_mul_native_layer_norm_2:
	.zero		416


//--------------------- .text.triton_red_fused__to_copy_add_mul_native_layer_norm_2 --------------------------
	.section	.text.triton_red_fused__to_copy_add_mul_native_layer_norm_2,"ax",@progbits
	.sectionflags	@"SHF_BARRIERS=1"
	.sectioninfo	@"SHI_REGISTERS=28"
	.align	128
        .global         triton_red_fused__to_copy_add_mul_native_layer_norm_2
        .type           triton_red_fused__to_copy_add_mul_native_layer_norm_2,@function
        .size           triton_red_fused__to_copy_add_mul_native_layer_norm_2,(.L_x_1 - triton_red_fused__to_copy_add_mul_native_layer_norm_2)
        .other          triton_red_fused__to_copy_add_mul_native_layer_norm_2,@"STO_CUDA_ENTRY STV_DEFAULT"
triton_red_fused__to_copy_add_mul_native_layer_norm_2:
.text.triton_red_fused__to_copy_add_mul_native_layer_norm_2:
[----:B------:R-:W-:Y:S02]  /*0000*/  MOV R1, c[0x0][0x28] ;  /* 0x00000a0000017a02 */ /* 0x000fe40000000f00 */
[----:B------:R-:W0:Y:S01]  /*0010*/  S2R R8, SR_TID.X ;  /* 0x0000000000087919 */ /* 0x000e220000002100 */
[----:B------:R-:W-:Y:S01]  /*0020*/  MOV R5, 0x2 ;  /* 0x0000000200057802 */ /* 0x000fe20000000f00 */
[----:B------:R-:W-:Y:S01]  /*0030*/  CS2R R10, SRZ ;  /* 0x00000000000a7805 */ /* 0x000fe2000001ff00 */
[----:B------:R-:W-:Y:S01]  /*0040*/  ULDC.64 UR4, c[0x0][0x118] ;  /* 0x0000460000047ab9 */ /* 0x000fe20000000a00 */
[----:B------:R-:W1:Y:S01]  /*0050*/  S2R R6, SR_CTAID.X ;  /* 0x0000000000067919 */ /* 0x000e620000002500 */
[----:B0-----:R-:W-:-:S04]  /*0060*/  SHF.L.U32 R7, R8, 0x2, RZ ;  /* 0x0000000208077819 */ /* 0x001fc800000006ff */
[----:B------:R-:W-:-:S04]  /*0070*/  LOP3.LUT R7, R7, 0x7fc, RZ, 0xc0, !PT ;  /* 0x000007fc07077812 */ /* 0x000fc800078ec0ff */
[----:B------:R-:W-:Y:S01]  /*0080*/  ISETP.GE.U32.AND P1, PT, R7, 0x480, PT ;  /* 0x000004800700780c */ /* 0x000fe20003f26070 */
[----:B-1----:R-:W-:-:S04]  /*0090*/  IMAD R4, R6, 0x480, R7 ;  /* 0x0000048006047824 */ /* 0x002fc800078e0207 */
[----:B------:R-:W-:-:S08]  /*00a0*/  IMAD.WIDE R2, R4, R5, c[0x0][0x168] ;  /* 0x00005a0004027625 */ /* 0x000fd000078e0205 */
[----:B------:R-:W2:Y:S01]  /*00b0*/  @!P1 LDG.E.EL.64 R10, [R2.64] ;  /* 0x00000004020a9981 */ /* 0x000ea2000c2e1b00 */
[----:B------:R-:W-:Y:S02]  /*00c0*/  FSEL R16, RZ, 2, P1 ;  /* 0x40000000ff107808 */ /* 0x000fe40000800000 */
[----:B------:R-:W-:Y:S02]  /*00d0*/  FSEL R15, RZ, 3, P1 ;  /* 0x40400000ff0f7808 */ /* 0x000fe40000800000 */
[C---:B------:R-:W-:Y:S01]  /*00e0*/  FSETP.GEU.AND P3, PT, R16.reuse, 1.175494350822287508e-38, PT ;  /* 0x008000001000780b */ /* 0x040fe20003f6e000 */
[----:B------:R-:W-:Y:S01]  /*00f0*/  FMUL R17, R16, 16777216 ;  /* 0x4b80000010117820 */ /* 0x000fe20000400000 */
[----:B------:R-:W-:Y:S01]  /*0100*/  ISETP.LT.U32.AND P0, PT, R7, 0x480, PT ;  /* 0x000004800700780c */ /* 0x000fe20003f01070 */
[----:B------:R-:W-:Y:S01]  /*0110*/  FMUL R0, R15, 16777216 ;  /* 0x4b8000000f007820 */ /* 0x000fe20000400000 */
[----:B------:R-:W-:Y:S02]  /*0120*/  FSEL R14, RZ, 4, P1 ;  /* 0x40800000ff0e7808 */ /* 0x000fe40000800000 */
[----:B------:R-:W-:-:S02]  /*0130*/  FSEL R19, R17, R16, !P3 ;  /* 0x0000001011137208 */ /* 0x000fc40005800000 */
[----:B------:R-:W-:Y:S01]  /*0140*/  SEL R18, RZ, 0x3f800000, !P0 ;  /* 0x3f800000ff127807 */ /* 0x000fe20004000000 */
[C---:B------:R-:W-:Y:S01]  /*0150*/  FMUL R17, R14.reuse, 16777216 ;  /* 0x4b8000000e117820 */ /* 0x040fe20000400000 */
[----:B------:R-:W-:Y:S02]  /*0160*/  FSETP.GEU.AND P2, PT, R15, 1.175494350822287508e-38, PT ;  /* 0x008000000f00780b */ /* 0x000fe40003f4e000 */
[----:B------:R-:W0:Y:S01]  /*0170*/  MUFU.RCP R19, R19 ;  /* 0x0000001300137308 */ /* 0x000e220000001000 */
[----:B------:R-:W-:Y:S01]  /*0180*/  FSETP.GEU.AND P0, PT, R14, 1.175494350822287508e-38, PT ;  /* 0x008000000e00780b */ /* 0x000fe20003f0e000 */
[----:B------:R-:W-:Y:S01]  /*0190*/  FMUL R21, R18, 16777216 ;  /* 0x4b80000012157820 */ /* 0x000fe20000400000 */
[----:B------:R-:W-:Y:S02]  /*01a0*/  FSEL R23, R0, R15, !P2 ;  /* 0x0000000f00177208 */ /* 0x000fe40005000000 */
[----:B------:R-:W-:Y:S02]  /*01b0*/  FSEL R25, R17, R14, !P0 ;  /* 0x0000000e11197208 */ /* 0x000fe40004000000 */
[----:B------:R-:W-:Y:S01]  /*01c0*/  FSEL R20, R21, R18, !P3 ;  /* 0x0000001215147208 */ /* 0x000fe20005800000 */
[----:B------:R-:W1:Y:S01]  /*01d0*/  SHFL.BFLY PT, R17, R14, 0x10, 0x1f ;  /* 0x0e001f000e117f89 */ /* 0x000e6200000e0000 */
[----:B------:R-:W3:Y:S01]  /*01e0*/  MUFU.RCP R23, R23 ;  /* 0x0000001700177308 */ /* 0x000ee20000001000 */
[----:B------:R-:W-:-:S02]  /*01f0*/  FSETP.NEU.AND P3, PT, R16, RZ, PT ;  /* 0x000000ff1000720b */ /* 0x000fc40003f6d000 */
[----:B------:R-:W-:Y:S02]  /*0200*/  FSEL R24, R21, R18, !P2 ;  /* 0x0000001215187208 */ /* 0x000fe40005000000 */
[----:B------:R-:W-:Y:S01]  /*0210*/  FSETP.NEU.AND P2, PT, R14, RZ, PT ;  /* 0x000000ff0e00720b */ /* 0x000fe20003f4d000 */
[----:B0-----:R-:W-:Y:S02]  /*0220*/  FMUL R22, R19, R20 ;  /* 0x0000001413167220 */ /* 0x001fe40000400000 */
[----:B------:R-:W0:Y:S01]  /*0230*/  MUFU.RCP R25, R25 ;  /* 0x0000001900197308 */ /* 0x000e220000001000 */
[----:B---3--:R-:W-:Y:S01]  /*0240*/  FMUL R23, R23, R24 ;  /* 0x0000001817177220 */ /* 0x008fe20000400000 */
[C---:B--2---:R-:W-:Y:S02]  /*0250*/  PRMT R0, R10.reuse, 0x7632, R0 ;  /* 0x000076320a007816 */ /* 0x044fe40000000000 */
[----:B------:R-:W-:Y:S02]  /*0260*/  SHF.L.U32 R10, R10, 0x10, RZ ;  /* 0x000000100a0a7819 */ /* 0x000fe400000006ff */
[----:B------:R-:W-:-:S02]  /*0270*/  SHF.L.U32 R0, R0, 0x10, RZ ;  /* 0x0000001000007819 */ /* 0x000fc400000006ff */
[----:B------:R-:W-:Y:S02]  /*0280*/  FSEL R19, R10, RZ, !P1 ;  /* 0x000000ff0a137208 */ /* 0x000fe40004800000 */
[----:B------:R-:W-:Y:S02]  /*0290*/  FSEL R20, R0, RZ, !P1 ;  /* 0x000000ff00147208 */ /* 0x000fe40004800000 */
[----:B------:R-:W-:Y:S02]  /*02a0*/  SHF.L.U32 R10, R11, 0x10, RZ ;  /* 0x000000100b0a7819 */ /* 0x000fe400000006ff */
[----:B------:R-:W-:Y:S01]  /*02b0*/  FSEL R0, R22, RZ, P3 ;  /* 0x000000ff16007208 */ /* 0x000fe20001800000 */
[----:B------:R-:W-:Y:S01]  /*02c0*/  FADD R20, -R19, R20 ;  /* 0x0000001413147221 */ /* 0x000fe20000000100 */
[----:B------:R-:W-:Y:S02]  /*02d0*/  FSEL R22, R21, R18, !P0 ;  /* 0x0000001215167208 */ /* 0x000fe40004000000 */
[----:B------:R-:W-:Y:S01]  /*02e0*/  FSEL R10, R10, RZ, !P1 ;  /* 0x000000ff0a0a7208 */ /* 0x000fe20004800000 */
[C---:B------:R-:W-:Y:S01]  /*02f0*/  FMUL R21, R20.reuse, R20 ;  /* 0x0000001414157220 */ /* 0x040fe20000400000 */
[----:B------:R-:W-:Y:S01]  /*0300*/  FFMA R19, R20, R0, R19 ;  /* 0x0000000014137223 */ /* 0x000fe20000000013 */
[----:B------:R-:W-:Y:S01]  /*0310*/  FSETP.NEU.AND P0, PT, R15, RZ, PT ;  /* 0x000000ff0f00720b */ /* 0x000fe20003f0d000 */
[----:B0-----:R-:W-:Y:S01]  /*0320*/  FMUL R22, R25, R22 ;  /* 0x0000001619167220 */ /* 0x001fe20000400000 */
[----:B------:R-:W-:Y:S01]  /*0330*/  PRMT R11, R11, 0x7632, R11 ;  /* 0x000076320b0b7816 */ /* 0x000fe2000000000b */
[----:B------:R-:W-:Y:S01]  /*0340*/  FMUL R21, R18, R21 ;  /* 0x0000001512157220 */ /* 0x000fe20000400000 */
[----:B------:R-:W-:Y:S01]  /*0350*/  FADD R10, R10, -R19 ;  /* 0x800000130a0a7221 */ /* 0x000fe20000000000 */
[----:B------:R-:W-:-:S02]  /*0360*/  FSEL R18, R23, RZ, P0 ;  /* 0x000000ff17127208 */ /* 0x000fc40000000000 */
[----:B------:R-:W-:Y:S01]  /*0370*/  SHF.L.U32 R11, R11, 0x10, RZ ;  /* 0x000000100b0b7819 */ /* 0x000fe200000006ff */
[----:B------:R-:W-:Y:S01]  /*0380*/  FFMA R21, R0, R21, RZ ;  /* 0x0000001500157223 */ /* 0x000fe200000000ff */
[----:B-1----:R-:W-:Y:S01]  /*0390*/  FADD R0, R14, R17 ;  /* 0x000000110e007221 */ /* 0x002fe20000000000 */
[C---:B------:R-:W-:Y:S01]  /*03a0*/  FMUL R23, R10.reuse, R10 ;  /* 0x0000000a0a177220 */ /* 0x040fe20000400000 */
[----:B------:R-:W-:Y:S01]  /*03b0*/  FSEL R11, R11, RZ, !P1 ;  /* 0x000000ff0b0b7208 */ /* 0x000fe20004800000 */
[----:B------:R-:W-:Y:S01]  /*03c0*/  FFMA R10, R10, R18, R19 ;  /* 0x000000120a0a7223 */ /* 0x000fe20000000013 */
[C---:B------:R-:W-:Y:S01]  /*03d0*/  FMUL R25, R0.reuse, 0.25 ;  /* 0x3e80000000197820 */ /* 0x040fe20000400000 */
[----:B------:R-:W-:Y:S01]  /*03e0*/  FSETP.GEU.AND P3, PT, |R0|, 1.175494350822287508e-38, PT ;  /* 0x008000000000780b */ /* 0x000fe20003f6e200 */
[----:B------:R-:W-:Y:S01]  /*03f0*/  FMUL R23, R16, R23 ;  /* 0x0000001710177220 */ /* 0x000fe20000400000 */
[--C-:B------:R-:W-:Y:S01]  /*0400*/  FADD R19, R11, -R10.reuse ;  /* 0x8000000a0b137221 */ /* 0x100fe20000000000 */
[----:B------:R-:W-:Y:S01]  /*0410*/  FSETP.GT.AND P0, PT, |R0|, 8.50705917302346158658e+37, PT ;  /* 0x7e8000000000780b */ /* 0x000fe20003f04200 */
[----:B------:R-:W0:Y:S01]  /*0420*/  SHFL.BFLY PT, R11, R0, 0x8, 0x1f ;  /* 0x0d001f00000b7f89 */ /* 0x000e2200000e0000 */
[----:B------:R-:W-:Y:S01]  /*0430*/  FSEL R22, R22, RZ, P2 ;  /* 0x000000ff16167208 */ /* 0x000fe20001000000 */
[----:B------:R-:W-:Y:S01]  /*0440*/  FMUL R16, R19, R19 ;  /* 0x0000001313107220 */ /* 0x000fe20000400000 */
[----:B------:R-:W-:Y:S01]  /*0450*/  FSEL R25, R25, R0, P0 ;  /* 0x0000000019197208 */ /* 0x000fe20000000000 */
[----:B------:R-:W-:Y:S01]  /*0460*/  FFMA R21, R18, R23, R21 ;  /* 0x0000001712157223 */ /* 0x000fe20000000015 */
[----:B------:R-:W-:Y:S01]  /*0470*/  FSETP.NEU.AND P2, PT, R0, RZ, PT ;  /* 0x000000ff0000720b */ /* 0x000fe20003f4d000 */
[----:B------:R-:W-:Y:S01]  /*0480*/  FFMA R19, R19, R22, R10 ;  /* 0x0000001613137223 */ /* 0x000fe2000000000a */
[----:B------:R-:W-:-:S02]  /*0490*/  FMUL R16, R15, R16 ;  /* 0x000000100f107220 */ /* 0x000fc40000400000 */
[----:B------:R-:W-:Y:S02]  /*04a0*/  @!P3 FMUL R25, R25, 16777216 ;  /* 0x4b8000001919b820 */ /* 0x000fe40000400000 */
[----:B------:R-:W1:Y:S01]  /*04b0*/  SHFL.BFLY PT, R18, R19, 0x10, 0x1f ;  /* 0x0e001f0013127f89 */ /* 0x000e6200000e0000 */
[----:B------:R-:W-:Y:S01]  /*04c0*/  FFMA R16, R22, R16, R21 ;  /* 0x0000001016107223 */ /* 0x000fe20000000015 */
[----:B------:R-:W2:Y:S01]  /*04d0*/  MUFU.RCP R20, R25 ;  /* 0x0000001900147308 */ /* 0x000ea20000001000 */
[----:B------:R-:W-:-:S03]  /*04e0*/  @P0 FMUL R17, R17, 0.25 ;  /* 0x3e80000011110820 */ /* 0x000fc60000400000 */
[----:B------:R-:W3:Y:S01]  /*04f0*/  SHFL.BFLY PT, R21, R16, 0x10, 0x1f ;  /* 0x0e001f0010157f89 */ /* 0x000ee200000e0000 */
[----:B------:R-:W-:Y:S01]  /*0500*/  @!P3 FMUL R17, R17, 16777216 ;  /* 0x4b8000001111b820 */ /* 0x000fe20000400000 */
[----:B0-----:R-:W-:-:S05]  /*0510*/  FADD R10, R0, R11 ;  /* 0x0000000b000a7221 */ /* 0x001fca0000000000 */
[----:B------:R-:W-:Y:S01]  /*0520*/  FSETP.GEU.AND P3, PT, |R10|, 1.175494350822287508e-38, PT ;  /* 0x008000000a00780b */ /* 0x000fe20003f6e200 */
[----:B--2---:R-:W-:Y:S01]  /*0530*/  FMUL R20, R20, R17 ;  /* 0x0000001114147220 */ /* 0x004fe20000400000 */
[C---:B------:R-:W-:Y:S01]  /*0540*/  FMUL R17, R10.reuse, 0.25 ;  /* 0x3e8000000a117820 */ /* 0x040fe20000400000 */
[----:B------:R-:W-:Y:S01]  /*0550*/  FSETP.GT.AND P0, PT, |R10|, 8.50705917302346158658e+37, PT ;  /* 0x7e8000000a00780b */ /* 0x000fe20003f04200 */
[----:B------:R-:W0:Y:S02]  /*0560*/  SHFL.BFLY PT, R15, R10, 0x4, 0x1f ;  /* 0x0c801f000a0f7f89 */ /* 0x000e2400000e0000 */
[----:B------:R-:W-:Y:S01]  /*0570*/  FSEL R20, R20, RZ, P2 ;  /* 0x000000ff14147208 */ /* 0x000fe20001000000 */
[----:B-1----:R-:W-:Y:S01]  /*0580*/  FADD R18, -R19, R18 ;  /* 0x0000001213127221 */ /* 0x002fe20000000100 */
[----:B------:R-:W-:Y:S02]  /*0590*/  FSEL R22, R17, R10, P0 ;  /* 0x0000000a11167208 */ /* 0x000fe40000000000 */
[----:B------:R-:W-:Y:S01]  /*05a0*/  FSETP.NEU.AND P2, PT, R10, RZ, PT ;  /* 0x000000ff0a00720b */ /* 0x000fe20003f4d000 */
[C---:B------:R-:W-:Y:S01]  /*05b0*/  FMUL R17, R18.reuse, R18 ;  /* 0x0000001212117220 */ /* 0x040fe20000400000 */
[----:B------:R-:W-:Y:S01]  /*05c0*/  FFMA R18, R18, R20, R19 ;  /* 0x0000001412127223 */ /* 0x000fe20000000013 */
[----:B------:R-:W-:Y:S01]  /*05d0*/  @!P3 FMUL R22, R22, 16777216 ;  /* 0x4b8000001616b820 */ /* 0x000fe20000400000 */
[----:B---3--:R-:W-:Y:S01]  /*05e0*/  FADD R21, R16, R21 ;  /* 0x0000001510157221 */ /* 0x008fe20000000000 */
[----:B------:R-:W-:Y:S01]  /*05f0*/  FMUL R17, R14, R17 ;  /* 0x000000110e117220 */ /* 0x000fe20000400000 */
[----:B------:R-:W-:Y:S01]  /*0600*/  @P0 FMUL R11, R11, 0.25 ;  /* 0x3e8000000b0b0820 */ /* 0x000fe20000400000 */
[----:B------:R-:W1:Y:S02]  /*0610*/  SHFL.BFLY PT, R19, R18, 0x8, 0x1f ;  /* 0x0d001f0012137f89 */ /* 0x000e6400000e0000 */
[----:B------:R-:W2:Y:S01]  /*0620*/  MUFU.RCP R22, R22 ;  /* 0x0000001600167308 */ /* 0x000ea20000001000 */
[----:B------:R-:W-:Y:S01]  /*0630*/  FFMA R17, R20, R17, R21 ;  /* 0x0000001114117223 */ /* 0x000fe20000000015 */
[----:B------:R-:W-:-:S04]  /*0640*/  @!P3 FMUL R11, R11, 16777216 ;  /* 0x4b8000000b0bb820 */ /* 0x000fc80000400000 */
[----:B------:R-:W3:Y:S01]  /*0650*/  SHFL.BFLY PT, R16, R17, 0x8, 0x1f ;  /* 0x0d001f0011107f89 */ /* 0x000ee200000e0000 */
[----:B0-----:R-:W-:-:S04]  /*0660*/  FADD R14, R10, R15 ;  /* 0x0000000f0a0e7221 */ /* 0x001fc80000000000 */
[C---:B------:R-:W-:Y:S01]  /*0670*/  FMUL R21, R14.reuse, 0.25 ;  /* 0x3e8000000e157820 */ /* 0x040fe20000400000 */
[----:B------:R-:W-:Y:S01]  /*0680*/  FSETP.GEU.AND P3, PT, |R14|, 1.175494350822287508e-38, PT ;  /* 0x008000000e00780b */ /* 0x000fe20003f6e200 */
[----:B--2---:R-:W-:Y:S01]  /*0690*/  FMUL R20, R22, R11 ;  /* 0x0000000b16147220 */ /* 0x004fe20000400000 */
[----:B------:R-:W-:Y:S01]  /*06a0*/  FSETP.GT.AND P0, PT, |R14|, 8.50705917302346158658e+37, PT ;  /* 0x7e8000000e00780b */ /* 0x000fe20003f04200 */
[----:B------:R-:W0:Y:S03]  /*06b0*/  SHFL.BFLY PT, R11, R14, 0x2, 0x1f ;  /* 0x0c401f000e0b7f89 */ /* 0x000e2600000e0000 */
        /* <DEDUP_REMOVED lines=8> */
[----:B------:R-:W-:-:S02]  /*0740*/  FMUL R21, R0, R21 ;  /* 0x0000001500157220 */ /* 0x000fc40000400000 */
[----:B------:R-:W1:Y:S01]  /*0750*/  SHFL.BFLY PT, R19, R18, 0x4, 0x1f ;  /* 0x0c801f0012137f89 */ /* 0x000e6200000e0000 */
[----:B------:R-:W-:Y:S01]  /*0760*/  @P0 FMUL R15, R15, 0.25 ;  /* 0x3e8000000f0f0820 */ /* 0x000fe20000400000 */
[----:B------:R-:W2:Y:S01]  /*0770*/  MUFU.RCP R22, R22 ;  /* 0x0000001600167308 */ /* 0x000ea20000001000 */
[----:B------:R-:W-:Y:S02]  /*0780*/  FFMA R17, R20, R21, R17 ;  /* 0x0000001514117223 */ /* 0x000fe40000000011 */
[----:B------:R-:W-:-:S03]  /*0790*/  @!P3 FMUL R15, R15, 16777216 ;  /* 0x4b8000000f0fb820 */ /* 0x000fc60000400000 */
[----:B------:R-:W3:Y:S01]  /*07a0*/  SHFL.BFLY PT, R16, R17, 0x4, 0x1f ;  /* 0x0c801f0011107f89 */ /* 0x000ee200000e0000 */
[----:B0-----:R-:W-:-:S04]  /*07b0*/  FADD R0, R14, R11 ;  /* 0x0000000b0e007221 */ /* 0x001fc80000000000 */
[C---:B------:R-:W-:Y:S01]  /*07c0*/  FMUL R21, R0.reuse, 0.25 ;  /* 0x3e80000000157820 */ /* 0x040fe20000400000 */
[C---:B------:R-:W-:Y:S02]  /*07d0*/  FSETP.GEU.AND P3, PT, |R0|.reuse, 1.175494350822287508e-38, PT ;  /* 0x008000000000780b */ /* 0x040fe40003f6e200 */
[----:B------:R-:W-:Y:S01]  /*07e0*/  FSETP.GT.AND P0, PT, |R0|, 8.50705917302346158658e+37, PT ;  /* 0x7e8000000000780b */ /* 0x000fe20003f04200 */
[----:B--2---:R-:W-:-:S03]  /*07f0*/  FMUL R15, R22, R15 ;  /* 0x0000000f160f7220 */ /* 0x004fc60000400000 */
[----:B------:R-:W-:Y:S02]  /*0800*/  FSEL R22, R21, R0, P0 ;  /* 0x0000000015167208 */ /* 0x000fe40000000000 */
[----:B------:R-:W-:Y:S01]  /*0810*/  FSEL R20, R15, RZ, P2 ;  /* 0x000000ff0f147208 */ /* 0x000fe20001000000 */
[----:B-1----:R-:W-:Y:S01]  /*0820*/  FADD R19, -R18, R19 ;  /* 0x0000001312137221 */ /* 0x002fe20000000100 */
[----:B------:R-:W0:Y:S03]  /*0830*/  SHFL.BFLY PT, R15, R0, 0x1, 0x1f ;  /* 0x0c201f00000f7f89 */ /* 0x000e2600000e0000 */
[C---:B------:R-:W-:Y:S01]  /*0840*/  FMUL R21, R19.reuse, R19 ;  /* 0x0000001313157220 */ /* 0x040fe20000400000 */
[----:B------:R-:W-:Y:S01]  /*0850*/  FFMA R18, R19, R20, R18 ;  /* 0x0000001413127223 */ /* 0x000fe20000000012 */
[----:B------:R-:W-:Y:S01]  /*0860*/  @!P3 FMUL R22, R22, 16777216 ;  /* 0x4b8000001616b820 */ /* 0x000fe20000400000 */
[----:B------:R-:W-:Y:S01]  /*0870*/  @P0 FMUL R11, R11, 0.25 ;  /* 0x3e8000000b0b0820 */ /* 0x000fe20000400000 */
[----:B---3--:R-:W-:Y:S01]  /*0880*/  FADD R17, R17, R16 ;  /* 0x0000001011117221 */ /* 0x008fe20000000000 */
[----:B------:R-:W-:Y:S01]  /*0890*/  FMUL R21, R10, R21 ;  /* 0x000000150a157220 */ /* 0x000fe20000400000 */
[----:B------:R-:W1:Y:S01]  /*08a0*/  SHFL.BFLY PT, R19, R18, 0x2, 0x1f ;  /* 0x0c401f0012137f89 */ /* 0x000e6200000e0000 */
[----:B------:R-:W-:Y:S01]  /*08b0*/  @!P3 FMUL R11, R11, 16777216 ;  /* 0x4b8000000b0bb820 */ /* 0x000fe20000400000 */
[----:B------:R-:W2:Y:S01]  /*08c0*/  MUFU.RCP R22, R22 ;  /* 0x0000001600167308 */ /* 0x000ea20000001000 */
[----:B------:R-:W-:Y:S01]  /*08d0*/  FFMA R17, R20, R21, R17 ;  /* 0x0000001514117223 */ /* 0x000fe20000000011 */
[----:B------:R-:W-:-:S02]  /*08e0*/  FSETP.NEU.AND P0, PT, R0, RZ, PT ;  /* 0x000000ff0000720b */ /* 0x000fc40003f0d000 */
[----:B------:R-:W-:Y:S02]  /*08f0*/  ISETP.GE.AND P3, PT, R8, 0x10, PT ;  /* 0x000000100800780c */ /* 0x000fe40003f66270 */
[----:B------:R-:W3:Y:S01]  /*0900*/  SHFL.BFLY PT, R16, R17, 0x2, 0x1f ;  /* 0x0c401f0011107f89 */ /* 0x000ee200000e0000 */
[----:B0-----:R-:W-:Y:S01]  /*0910*/  FADD R10, R0, R15 ;  /* 0x0000000f000a7221 */ /* 0x001fe20000000000 */
[----:B--2---:R-:W-:-:S03]  /*0920*/  FMUL R11, R22, R11 ;  /* 0x0000000b160b7220 */ /* 0x004fc60000400000 */
[C---:B------:R-:W-:Y:S01]  /*0930*/  FMUL R23, R10.reuse, 0.25 ;  /* 0x3e8000000a177820 */ /* 0x040fe20000400000 */
[----:B------:R-:W-:Y:S02]  /*0940*/  FSETP.GEU.AND P2, PT, |R10|, 1.175494350822287508e-38, PT ;  /* 0x008000000a00780b */ /* 0x000fe40003f4e200 */
[----:B------:R-:W-:Y:S01]  /*0950*/  FSEL R11, R11, RZ, P0 ;  /* 0x000000ff0b0b7208 */ /* 0x000fe20000000000 */
[----:B-1----:R-:W-:Y:S01]  /*0960*/  FADD R19, -R18, R19 ;  /* 0x0000001312137221 */ /* 0x002fe20000000100 */
[----:B------:R-:W-:-:S03]  /*0970*/  FSETP.GT.AND P0, PT, |R10|, 8.50705917302346158658e+37, PT ;  /* 0x7e8000000a00780b */ /* 0x000fc60003f04200 */
[C---:B------:R-:W-:Y:S01]  /*0980*/  FMUL R21, R19.reuse, R19 ;  /* 0x0000001313157220 */ /* 0x040fe20000400000 */
[----:B------:R-:W-:Y:S01]  /*0990*/  FFMA R18, R19, R11, R18 ;  /* 0x0000000b13127223 */ /* 0x000fe20000000012 */
[----:B------:R-:W-:Y:S01]  /*09a0*/  FSEL R23, R23, R10, P0 ;  /* 0x0000000a17177208 */ /* 0x000fe20000000000 */
[----:B---3--:R-:W-:Y:S01]  /*09b0*/  FADD R16, R17, R16 ;  /* 0x0000001011107221 */ /* 0x008fe20000000000 */
[----:B------:R-:W-:Y:S02]  /*09c0*/  FMUL R21, R14, R21 ;  /* 0x000000150e157220 */ /* 0x000fe40000400000 */
[----:B------:R-:W0:Y:S01]  /*09d0*/  SHFL.BFLY PT, R17, R18, 0x1, 0x1f ;  /* 0x0c201f0012117f89 */ /* 0x000e2200000e0000 */
[----:B------:R-:W-:Y:S01]  /*09e0*/  @!P2 FMUL R23, R23, 16777216 ;  /* 0x4b8000001717a820 */ /* 0x000fe20000400000 */
[----:B------:R-:W-:Y:S01]  /*09f0*/  SHF.R.U32.HI R19, RZ, 0x3, R8 ;  /* 0x00000003ff137819 */ /* 0x000fe20000011608 */
[----:B------:R-:W-:Y:S01]  /*0a00*/  FFMA R16, R11, R21, R16 ;  /* 0x000000150b107223 */ /* 0x000fe20000000010 */
[----:B------:R-:W-:Y:S01]  /*0a10*/  @P0 FMUL R15, R15, 0.25 ;  /* 0x3e8000000f0f0820 */ /* 0x000fe20000400000 */
[----:B------:R-:W1:Y:S01]  /*0a20*/  MUFU.RCP R14, R23 ;  /* 0x00000017000e7308 */ /* 0x000e620000001000 */
[----:B------:R-:W-:-:S02]  /*0a30*/  FSETP.NEU.AND P0, PT, R10, RZ, PT ;  /* 0x000000ff0a00720b */ /* 0x000fc40003f0d000 */
[----:B------:R-:W2:Y:S01]  /*0a40*/  SHFL.BFLY PT, R11, R16, 0x1, 0x1f ;  /* 0x0c201f00100b7f89 */ /* 0x000ea200000e0000 */
[----:B------:R-:W-:Y:S01]  /*0a50*/  @!P2 FMUL R15, R15, 16777216 ;  /* 0x4b8000000f0fa820 */ /* 0x000fe20000400000 */
[----:B------:R-:W-:Y:S02]  /*0a60*/  LOP3.LUT P2, RZ, R8, 0x1f, RZ, 0xc0, !PT ;  /* 0x0000001f08ff7812 */ /* 0x000fe4000784c0ff */
[----:B------:R-:W-:Y:S01]  /*0a70*/  LOP3.LUT R19, R19, 0x3c, RZ, 0xc0, !PT ;  /* 0x0000003c13137812 */ /* 0x000fe200078ec0ff */
[----:B-1----:R-:W-:-:S10]  /*0a80*/  FMUL R14, R14, R15 ;  /* 0x0000000f0e0e7220 */ /* 0x002fd40000400000 */
[----:B------:R-:W-:Y:S01]  /*0a90*/  @!P2 STS [R19+0x80], R10 ;  /* 0x0000800a1300a388 */ /* 0x000fe20000000800 */
[----:B0-----:R-:W-:Y:S01]  /*0aa0*/  FADD R17, -R18, R17 ;  /* 0x0000001112117221 */ /* 0x001fe20000000100 */
[----:B------:R-:W-:-:S03]  /*0ab0*/  FSEL R14, R14, RZ, P0 ;  /* 0x000000ff0e0e7208 */ /* 0x000fc60000000000 */
[C---:B------:R-:W-:Y:S02]  /*0ac0*/  FMUL R15, R17.reuse, R17 ;  /* 0x00000011110f7220 */ /* 0x040fe40000400000 */
[----:B------:R-:W-:Y:S01]  /*0ad0*/  FFMA R18, R17, R14, R18 ;  /* 0x0000000e11127223 */ /* 0x000fe20000000012 */
[----:B--2---:R-:W-:Y:S01]  /*0ae0*/  FADD R11, R16, R11 ;  /* 0x0000000b100b7221 */ /* 0x004fe20000000000 */
[----:B------:R-:W-:-:S03]  /*0af0*/  FMUL R15, R0, R15 ;  /* 0x0000000f000f7220 */ /* 0x000fc60000400000 */
[----:B------:R-:W-:Y:S01]  /*0b00*/  @!P2 STS [R19], R18 ;  /* 0x000000121300a388 */ /* 0x000fe20000000800 */
[----:B------:R-:W-:-:S05]  /*0b10*/  FFMA R14, R14, R15, R11 ;  /* 0x0000000f0e0e7223 */ /* 0x000fca000000000b */
[----:B------:R-:W-:Y:S04]  /*0b20*/  @!P2 STS [R19+0x40], R14 ;  /* 0x0000400e1300a388 */ /* 0x000fe80000000800 */
[----:B------:R-:W-:Y:S06]  /*0b30*/  BAR.SYNC.DEFER_BLOCKING 0x0 ;  /* 0x0000000000007b1d */ /* 0x000fec0000010000 */
[----:B------:R-:W0:Y:S04]  /*0b40*/  @!P3 LDS R9, [R8.X4+0x80] ;  /* 0x000080000809b984 */ /* 0x000e280000004800 */
[----:B------:R-:W-:Y:S04]  /*0b50*/  @!P3 LDS R12, [R8.X4] ;  /* 0x00000000080cb984 */ /* 0x000fe80000004800 */
[----:B------:R-:W1:Y:S04]  /*0b60*/  @!P3 LDS R13, [R8.X4+0x40] ;  /* 0x00004000080db984 */ /* 0x000e680000004800 */
[----:B0-----:R-:W0:Y:S04]  /*0b70*/  SHFL.BFLY PT, R16, R9, 0x8, 0x1f ;  /* 0x0d001f0009107f89 */ /* 0x001e2800000e0000 */
[----:B-1----:R-:W1:Y:S01]  /*0b80*/  SHFL.BFLY PT, R14, R13, 0x8, 0x1f ;  /* 0x0d001f000d0e7f89 */ /* 0x002e6200000e0000 */
[----:B0-----:R-:W-:-:S04]  /*0b90*/  FADD R0, R9, R16 ;  /* 0x0000001009007221 */ /* 0x001fc80000000000 */
[C---:B------:R-:W-:Y:S01]  /*0ba0*/  FMUL R11, R0.reuse, 0.25 ;  /* 0x3e800000000b7820 */ /* 0x040fe20000400000 */
[C---:B------:R-:W-:Y:S01]  /*0bb0*/  FSETP.GEU.AND P2, PT, |R0|.reuse, 1.175494350822287508e-38, PT ;  /* 0x008000000000780b */ /* 0x040fe20003f4e200 */
[----:B------:R-:W0:Y:S01]  /*0bc0*/  SHFL.BFLY PT, R21, R0, 0x4, 0x1f ;  /* 0x0c801f0000157f89 */ /* 0x000e2200000e0000 */
[----:B------:R-:W-:Y:S01]  /*0bd0*/  FSETP.GT.AND P0, PT, |R0|, 8.50705917302346158658e+37, PT ;  /* 0x7e8000000000780b */ /* 0x000fe20003f04200 */
[----:B-1----:R-:W-:-:S03]  /*0be0*/  FADD R13, R13, R14 ;  /* 0x0000000e0d0d7221 */ /* 0x002fc60000000000 */
[----:B------:R-:W-:Y:S02]  /*0bf0*/  FSEL R17, R11, R0, P0 ;  /* 0x000000000b117208 */ /* 0x000fe40000000000 */
[----:B------:R-:W1:Y:S05]  /*0c00*/  SHFL.BFLY PT, R11, R12, 0x8, 0x1f ;  /* 0x0d001f000c0b7f89 */ /* 0x000e6a00000e0000 */
[----:B------:R-:W-:Y:S02]  /*0c10*/  @!P2 FMUL R17, R17, 16777216 ;  /* 0x4b8000001111a820 */ /* 0x000fe40000400000 */
[----:B------:R-:W-:-:S04]  /*0c20*/  @P0 FMUL R16, R16, 0.25 ;  /* 0x3e80000010100820 */ /* 0x000fc80000400000 */
[----:B------:R-:W2:Y:S01]  /*0c30*/  MUFU.RCP R17, R17 ;  /* 0x0000001100117308 */ /* 0x000ea20000001000 */
[----:B------:R-:W-:Y:S01]  /*0c40*/  @!P2 FMUL R16, R16, 16777216 ;  /* 0x4b8000001010a820 */ /* 0x000fe20000400000 */
[C---:B------:R-:W-:Y:S01]  /*0c50*/  FSETP.NEU.AND P2, PT, R0.reuse, RZ, PT ;  /* 0x000000ff0000720b */ /* 0x040fe20003f4d000 */
[----:B0-----:R-:W-:-:S04]  /*0c60*/  FADD R10, R0, R21 ;  /* 0x00000015000a7221 */ /* 0x001fc80000000000 */
[C---:B------:R-:W-:Y:S01]  /*0c70*/  FMUL R19, R10.reuse, 0.25 ;  /* 0x3e8000000a137820 */ /* 0x040fe20000400000 */
[----:B------:R-:W-:Y:S01]  /*0c80*/  FSETP.GEU.AND P3, PT, |R10|, 1.175494350822287508e-38, PT ;  /* 0x008000000a00780b */ /* 0x000fe20003f6e200 */
[----:B-1----:R-:W-:Y:S01]  /*0c90*/  FADD R15, -R12, R11 ;  /* 0x0000000b0c0f7221 */ /* 0x002fe20000000100 */
[----:B------:R-:W-:Y:S01]  /*0ca0*/  FSETP.GT.AND P0, PT, |R10|, 8.50705917302346158658e+37, PT ;  /* 0x7e8000000a00780b */ /* 0x000fe20003f04200 */
[----:B------:R-:W0:Y:S01]  /*0cb0*/  SHFL.BFLY PT, R11, R10, 0x2, 0x1f ;  /* 0x0c401f000a0b7f89 */ /* 0x000e2200000e0000 */
[----:B--2---:R-:W-:Y:S01]  /*0cc0*/  FMUL R16, R17, R16 ;  /* 0x0000001011107220 */ /* 0x004fe20000400000 */
[----:B------:R-:W-:Y:S01]  /*0cd0*/  FMUL R18, R15, R15 ;  /* 0x0000000f0f127220 */ /* 0x000fe20000400000 */
[----:B------:R-:W-:-:S03]  /*0ce0*/  FSEL R19, R19, R10, P0 ;  /* 0x0000000a13137208 */ /* 0x000fc60000000000 */
[----:B------:R-:W-:Y:S01]  /*0cf0*/  FSEL R16, R16, RZ, P2 ;  /* 0x000000ff10107208 */ /* 0x000fe20001000000 */
[----:B------:R-:W-:Y:S01]  /*0d00*/  FMUL R18, R9, R18 ;  /* 0x0000001209127220 */ /* 0x000fe20000400000 */
[----:B------:R-:W-:Y:S02]  /*0d10*/  FSETP.NEU.AND P2, PT, R10, RZ, PT ;  /* 0x000000ff0a00720b */ /* 0x000fe40003f4d000 */
[----:B------:R-:W-:Y:S01]  /*0d20*/  @!P3 FMUL R19, R19, 16777216 ;  /* 0x4b8000001313b820 */ /* 0x000fe20000400000 */
[----:B------:R-:W-:Y:S01]  /*0d30*/  FFMA R15, R15, R16, R12 ;  /* 0x000000100f0f7223 */ /* 0x000fe2000000000c */
[----:B------:R-:W-:Y:S01]  /*0d40*/  FFMA R13, R16, R18, R13 ;  /* 0x00000012100d7223 */ /* 0x000fe2000000000d */
[----:B------:R-:W-:Y:S01]  /*0d50*/  @P0 FMUL R21, R21, 0.25 ;  /* 0x3e80000015150820 */ /* 0x000fe20000400000 */
[----:B------:R-:W1:Y:S02]  /*0d60*/  MUFU.RCP R16, R19 ;  /* 0x0000001300107308 */ /* 0x000e640000001000 */
[----:B------:R-:W2:Y:S01]  /*0d70*/  SHFL.BFLY PT, R12, R15, 0x4, 0x1f ;  /* 0x0c801f000f0c7f89 */ /* 0x000ea200000e0000 */
[----:B------:R-:W-:-:S03]  /*0d80*/  @!P3 FMUL R21, R21, 16777216 ;  /* 0x4b8000001515b820 */ /* 0x000fc60000400000 */
[----:B------:R-:W3:Y:S01]  /*0d90*/  SHFL.BFLY PT, R14, R13, 0x4, 0x1f ;  /* 0x0c801f000d0e7f89 */ /* 0x000ee200000e0000 */
[----:B0-----:R-:W-:-:S04]  /*0da0*/  FADD R9, R10, R11 ;  /* 0x0000000b0a097221 */ /* 0x001fc80000000000 */
[C---:B------:R-:W-:Y:S01]  /*0db0*/  FMUL R18, R9.reuse, 0.25 ;  /* 0x3e80000009127820 */ /* 0x040fe20000400000 */
[C---:B------:R-:W-:Y:S01]  /*0dc0*/  FSETP.GEU.AND P3, PT, |R9|.reuse, 1.175494350822287508e-38, PT ;  /* 0x008000000900780b */ /* 0x040fe20003f6e200 */
[----:B-1----:R-:W-:Y:S01]  /*0dd0*/  FMUL R21, R16, R21 ;  /* 0x0000001510157220 */ /* 0x002fe20000400000 */
[----:B------:R-:W-:-:S04]  /*0de0*/  FSETP.GT.AND P0, PT, |R9|, 8.50705917302346158658e+37, PT ;  /* 0x7e8000000900780b */ /* 0x000fc80003f04200 */
[----:B------:R-:W-:Y:S02]  /*0df0*/  FSEL R21, R21, RZ, P2 ;  /* 0x000000ff15157208 */ /* 0x000fe40001000000 */
[----:B------:R-:W-:Y:S01]  /*0e00*/  FSEL R18, R18, R9, P0 ;  /* 0x0000000912127208 */ /* 0x000fe20000000000 */
[----:B--2---:R-:W-:Y:S02]  /*0e10*/  FADD R16, -R15, R12 ;  /* 0x0000000c0f107221 */ /* 0x004fe40000000100 */
[----:B------:R-:W0:Y:S02]  /*0e20*/  SHFL.BFLY PT, R12, R9, 0x1, 0x1f ;  /* 0x0c201f00090c7f89 */ /* 0x000e2400000e0000 */
[----:B------:R-:W-:Y:S01]  /*0e30*/  @!P3 FMUL R18, R18, 16777216 ;  /* 0x4b8000001212b820 */ /* 0x000fe20000400000 */
[C---:B------:R-:W-:Y:S01]  /*0e40*/  FMUL R17, R16.reuse, R16 ;  /* 0x0000001010117220 */ /* 0x040fe20000400000 */
[----:B------:R-:W-:Y:S01]  /*0e50*/  FFMA R15, R16, R21, R15 ;  /* 0x00000015100f7223 */ /* 0x000fe2000000000f */
[----:B---3--:R-:W-:Y:S01]  /*0e60*/  FADD R14, R13, R14 ;  /* 0x0000000e0d0e7221 */ /* 0x008fe20000000000 */
[----:B------:R-:W-:Y:S01]  /*0e70*/  @P0 FMUL R11, R11, 0.25 ;  /* 0x3e8000000b0b0820 */ /* 0x000fe20000400000 */
[----:B------:R-:W-:Y:S01]  /*0e80*/  FMUL R17, R0, R17 ;  /* 0x0000001100117220 */ /* 0x000fe20000400000 */
[----:B------:R-:W1:Y:S01]  /*0e90*/  MUFU.RCP R18, R18 ;  /* 0x0000001200127308 */ /* 0x000e620000001000 */
[----:B------:R-:W2:Y:S01]  /*0ea0*/  SHFL.BFLY PT, R0, R15, 0x2, 0x1f ;  /* 0x0c401f000f007f89 */ /* 0x000ea200000e0000 */
[----:B------:R-:W-:Y:S01]  /*0eb0*/  @!P3 FMUL R11, R11, 16777216 ;  /* 0x4b8000000b0bb820 */ /* 0x000fe20000400000 */
[----:B------:R-:W-:Y:S01]  /*0ec0*/  FFMA R14, R21, R17, R14 ;  /* 0x00000011150e7223 */ /* 0x000fe2000000000e */
[----:B------:R-:W-:-:S04]  /*0ed0*/  FSETP.NEU.AND P0, PT, R9, RZ, PT ;  /* 0x000000ff0900720b */ /* 0x000fc80003f0d000 */
[----:B------:R-:W3:Y:S01]  /*0ee0*/  SHFL.BFLY PT, R17, R14, 0x2, 0x1f ;  /* 0x0c401f000e117f89 */ /* 0x000ee200000e0000 */
[----:B-1----:R-:W-:Y:S01]  /*0ef0*/  FMUL R11, R18, R11 ;  /* 0x0000000b120b7220 */ /* 0x002fe20000400000 */
[----:B0-----:R-:W-:-:S04]  /*0f00*/  FADD R13, R9, R12 ;  /* 0x0000000c090d7221 */ /* 0x001fc80000000000 */
[----:B------:R-:W-:Y:S01]  /*0f10*/  FSEL R11, R11, RZ, P0 ;  /* 0x000000ff0b0b7208 */ /* 0x000fe20000000000 */
[C---:B------:R-:W-:Y:S01]  /*0f20*/  FMUL R16, R13.reuse, 0.25 ;  /* 0x3e8000000d107820 */ /* 0x040fe20000400000 */
[----:B------:R-:W-:Y:S01]  /*0f30*/  FSETP.GEU.AND P2, PT, |R13|, 1.175494350822287508e-38, PT ;  /* 0x008000000d00780b */ /* 0x000fe20003f4e200 */
[----:B--2---:R-:W-:Y:S01]  /*0f40*/  FADD R0, -R15, R0 ;  /* 0x000000000f007221 */ /* 0x004fe20000000100 */
[----:B------:R-:W-:-:S03]  /*0f50*/  FSETP.GT.AND P0, PT, |R13|, 8.50705917302346158658e+37, PT ;  /* 0x7e8000000d00780b */ /* 0x000fc60003f04200 */
[C---:B------:R-:W-:Y:S01]  /*0f60*/  FMUL R19, R0.reuse, R0 ;  /* 0x0000000000137220 */ /* 0x040fe20000400000 */
[----:B------:R-:W-:Y:S01]  /*0f70*/  FFMA R0, R0, R11, R15 ;  /* 0x0000000b00007223 */ /* 0x000fe2000000000f */
[----:B------:R-:W-:Y:S01]  /*0f80*/  FSEL R16, R16, R13, P0 ;  /* 0x0000000d10107208 */ /* 0x000fe20000000000 */
[----:B---3--:R-:W-:Y:S01]  /*0f90*/  FADD R14, R14, R17 ;  /* 0x000000110e0e7221 */ /* 0x008fe20000000000 */
[----:B------:R-:W-:Y:S02]  /*0fa0*/  FMUL R19, R10, R19 ;  /* 0x000000130a137220 */ /* 0x000fe40000400000 */
[----:B------:R-:W0:Y:S02]  /*0fb0*/  SHFL.BFLY PT, R15, R0, 0x1, 0x1f ;  /* 0x0c201f00000f7f89 */ /* 0x000e2400000e0000 */
[----:B------:R-:W-:Y:S01]  /*0fc0*/  @!P2 FMUL R16, R16, 16777216 ;  /* 0x4b8000001010a820 */ /* 0x000fe20000400000 */
[----:B------:R-:W-:Y:S01]  /*0fd0*/  FFMA R14, R11, R19, R14 ;  /* 0x000000130b0e7223 */ /* 0x000fe2000000000e */
[----:B------:R-:W-:-:S02]  /*0fe0*/  @P0 FMUL R12, R12, 0.25 ;  /* 0x3e8000000c0c0820 */ /* 0x000fc40000400000 */
[----:B------:R-:W1:Y:S01]  /*0ff0*/  MUFU.RCP R17, R16 ;  /* 0x0000001000117308 */ /* 0x000e620000001000 */
[----:B------:R-:W-:Y:S01]  /*1000*/  LOP3.LUT P0, RZ, R8, 0xf, RZ, 0xc0, !PT ;  /* 0x0000000f08ff7812 */ /* 0x000fe2000780c0ff */
[----:B------:R-:W2:Y:S01]  /*1010*/  SHFL.BFLY PT, R11, R14, 0x1, 0x1f ;  /* 0x0c201f000e0b7f89 */ /* 0x000ea200000e0000 */
[----:B------:R-:W-:Y:S01]  /*1020*/  @!P2 FMUL R12, R12, 16777216 ;  /* 0x4b8000000c0ca820 */ /* 0x000fe20000400000 */
[----:B------:R-:W-:Y:S02]  /*1030*/  FSETP.NEU.AND P2, PT, R13, RZ, PT ;  /* 0x000000ff0d00720b */ /* 0x000fe40003f4d000 */
[----:B------:R-:W-:Y:S01]  /*1040*/  ISETP.LT.AND P0, PT, R8, 0x10, !P0 ;  /* 0x000000100800780c */ /* 0x000fe20004701270 */
[----:B-1----:R-:W-:Y:S01]  /*1050*/  FMUL R17, R17, R12 ;  /* 0x0000000c11117220 */ /* 0x002fe20000400000 */
[----:B0-----:R-:W-:-:S11]  /*1060*/  FADD R15, -R0, R15 ;  /* 0x0000000f000f7221 */ /* 0x001fd60000000100 */
[----:B------:R0:W-:Y:S01]  /*1070*/  @P0 STS [R8.X4+0x80], R13 ;  /* 0x0000800d08000388 */ /* 0x0001e20000004800 */
[----:B------:R-:W-:Y:S01]  /*1080*/  FSEL R17, R17, RZ, P2 ;  /* 0x000000ff11117208 */ /* 0x000fe20001000000 */
[----:B------:R-:W-:Y:S01]  /*1090*/  FMUL R12, R15, R15 ;  /* 0x0000000f0f0c7220 */ /* 0x000fe20000400000 */
[----:B--2---:R-:W-:-:S03]  /*10a0*/  FADD R10, R14, R11 ;  /* 0x0000000b0e0a7221 */ /* 0x004fc60000000000 */
[----:B------:R-:W-:Y:S01]  /*10b0*/  FMUL R12, R9, R12 ;  /* 0x0000000c090c7220 */ /* 0x000fe20000400000 */
[----:B------:R-:W-:Y:S01]  /*10c0*/  FFMA R15, R15, R17, R0 ;  /* 0x000000110f0f7223 */ /* 0x000fe20000000000 */
[----:B------:R-:W-:Y:S02]  /*10d0*/  MOV R11, 0x4 ;  /* 0x00000004000b7802 */ /* 0x000fe40000000f00 */
[----:B------:R-:W-:Y:S01]  /*10e0*/  FFMA R17, R17, R12, R10 ;  /* 0x0000000c11117223 */ /* 0x000fe2000000000a */
[----:B------:R-:W-:Y:S01]  /*10f0*/  MOV R9, 0x3a638e39 ;  /* 0x3a638e3900097802 */ /* 0x000fe20000000f00 */
[----:B------:R1:W-:Y:S01]  /*1100*/  @P0 STS [R8.X4], R15 ;  /* 0x0000000f08000388 */ /* 0x0003e20000004800 */
[----:B0-----:R-:W-:-:S03]  /*1110*/  SHF.R.S32.HI R13, RZ, 0x1f, R6 ;  /* 0x0000001fff0d7819 */ /* 0x001fc60000011406 */
[----:B------:R0:W-:Y:S04]  /*1120*/  @P0 STS [R8.X4+0x40], R17 ;  /* 0x0000401108000388 */ /* 0x0001e80000004800 */
[----:B------:R-:W-:Y:S01]  /*1130*/  BAR.SYNC.DEFER_BLOCKING 0x0 ;  /* 0x0000000000007b1d */ /* 0x000fe20000010000 */
[----:B------:R-:W-:Y:S01]  /*1140*/  LOP3.LUT P0, RZ, R8, 0x1ff, RZ, 0xc0, !PT ;  /* 0x000001ff08ff7812 */ /* 0x000fe2000780c0ff */
[----:B-1----:R-:W-:Y:S01]  /*1150*/  IMAD.WIDE R14, R6, R11, c[0x0][0x180] ;  /* 0x00006000060e7625 */ /* 0x002fe200078e020b */
[----:B------:R-:W-:-:S03]  /*1160*/  LEA.HI R13, R13, R6, RZ, 0xc ;  /* 0x000000060d0d7211 */ /* 0x000fc600078f60ff */
[----:B0-----:R-:W-:Y:S01]  /*1170*/  IMAD.WIDE R16, R6, R11, c[0x0][0x160] ;  /* 0x0000580006107625 */ /* 0x001fe200078e020b */
[----:B------:R-:W0:Y:S04]  /*1180*/  LDS R10, [RZ] ;  /* 0x00000000ff0a7984 */ /* 0x000e280000000800 */
[----:B------:R-:W1:Y:S01]  /*1190*/  LDS R0, [0x40] ;  /* 0x00004000ff007984 */ /* 0x000e620000000800 */
[----:B------:R-:W-:-:S03]  /*11a0*/  SHF.R.S32.HI R6, RZ, 0xc, R13 ;  /* 0x0000000cff067819 */ /* 0x000fc6000001140d */
[----:B0-----:R0:W-:Y:S01]  /*11b0*/  @!P0 STG.E [R14.64], R10 ;  /* 0x0000000a0e008986 */ /* 0x0011e2000c101904 */
[----:B-1----:R-:W-:Y:S02]  /*11c0*/  FFMA R0, R0, R9, 9.9999999747524270788e-07 ;  /* 0x358637bd00007423 */ /* 0x002fe40000000009 */
[----:B------:R-:W-:-:S04]  /*11d0*/  CS2R R8, SRZ ;  /* 0x0000000000087805 */ /* 0x000fc8000001ff00 */
[----:B------:R-:W1:Y:S01]  /*11e0*/  MUFU.RSQ R0, R0 ;  /* 0x0000000000007308 */ /* 0x000e620000001400 */
[----:B------:R-:W-:Y:S01]  /*11f0*/  BAR.SYNC.DEFER_BLOCKING 0x0 ;  /* 0x0000000000007b1d */ /* 0x000fe20000010000 */
[----:B------:R-:W-:Y:S01]  /*1200*/  IMAD R20, R6, 0x1b00, R7 ;  /* 0x00001b0006147824 */ /* 0x000fe200078e0207 */
[----:B------:R-:W-:-:S03]  /*1210*/  CS2R R12, SRZ ;  /* 0x00000000000c7805 */ /* 0x000fc6000001ff00 */
[----:B------:R-:W-:Y:S01]  /*1220*/  IMAD.WIDE R18, R20, R5, c[0x0][0x170] ;  /* 0x00005c0014127625 */ /* 0x000fe200078e0205 */
[----:B------:R-:W-:-:S03]  /*1230*/  CS2R R6, SRZ ;  /* 0x0000000000067805 */ /* 0x000fc6000001ff00 */
[----:B0-----:R-:W-:Y:S01]  /*1240*/  IMAD.WIDE R14, R20, R5, c[0x0][0x178] ;  /* 0x00005e00140e7625 */ /* 0x001fe200078e0205 */
[----:B-1----:R0:W-:Y:S04]  /*1250*/  @!P0 STG.E [R16.64], R0 ;  /* 0x0000000010008986 */ /* 0x0021e8000c101904 */
[----:B------:R-:W2:Y:S04]  /*1260*/  @!P1 LDG.E.EF.64 R8, [R2.64] ;  /* 0x0000000402089981 */ /* 0x000ea8000c0e1b00 */
[----:B------:R-:W3:Y:S04]  /*1270*/  @!P1 LDG.E.EL.64 R12, [R18.64] ;  /* 0x00000004120c9981 */ /* 0x000ee8000c2e1b00 */
[----:B------:R1:W4:Y:S01]  /*1280*/  @!P1 LDG.E.EL.64 R6, [R14.64] ;  /* 0x000000040e069981 */ /* 0x000322000c2e1b00 */
[----:B--2---:R-:W-:-:S02]  /*1290*/  PRMT R2, R8, 0x7632, R2 ;  /* 0x0000763208027816 */ /* 0x004fc40000000002 */
[C---:B------:R-:W-:Y:S02]  /*12a0*/  PRMT R3, R9.reuse, 0x7632, R3 ;  /* 0x0000763209037816 */ /* 0x040fe40000000003 */
[----:B------:R-:W-:Y:S02]  /*12b0*/  SHF.L.U32 R5, R8, 0x10, RZ ;  /* 0x0000001008057819 */ /* 0x000fe400000006ff */
[----:B0-----:R-:W-:Y:S02]  /*12c0*/  SHF.L.U32 R17, R2, 0x10, RZ ;  /* 0x0000001002117819 */ /* 0x001fe400000006ff */
[----:B------:R-:W-:Y:S02]  /*12d0*/  SHF.L.U32 R9, R9, 0x10, RZ ;  /* 0x0000001009097819 */ /* 0x000fe400000006ff */
[----:B------:R-:W-:Y:S01]  /*12e0*/  SHF.L.U32 R21, R3, 0x10, RZ ;  /* 0x0000001003157819 */ /* 0x000fe200000006ff */
[C---:B------:R-:W-:Y:S01]  /*12f0*/  FADD R3, -R10.reuse, R5 ;  /* 0x000000050a037221 */ /* 0x040fe20000000100 */
[C---:B------:R-:W-:Y:S01]  /*1300*/  FADD R5, -R10.reuse, R17 ;  /* 0x000000110a057221 */ /* 0x040fe20000000100 */
[C---:B------:R-:W-:Y:S01]  /*1310*/  FADD R9, -R10.reuse, R9 ;  /* 0x000000090a097221 */ /* 0x040fe20000000100 */
[----:B---3--:R-:W-:Y:S01]  /*1320*/  PRMT R2, R13, 0x7632, R2 ;  /* 0x000076320d027816 */ /* 0x008fe20000000002 */
[----:B------:R-:W-:Y:S01]  /*1330*/  FADD R17, -R10, R21 ;  /* 0x000000150a117221 */ /* 0x000fe20000000100 */
[C---:B------:R-:W-:Y:S01]  /*1340*/  FMUL R8, R0.reuse, R3 ;  /* 0x0000000300087220 */ /* 0x040fe20000400000 */
[C---:B-1----:R-:W-:Y:S01]  /*1350*/  FMUL R15, R0.reuse, R9 ;  /* 0x00000009000f7220 */ /* 0x042fe20000400000 */
[C---:B------:R-:W-:Y:S01]  /*1360*/  FMUL R10, R0.reuse, R5 ;  /* 0x00000005000a7220 */ /* 0x040fe20000400000 */
[----:B------:R-:W-:Y:S01]  /*1370*/  FMUL R17, R0, R17 ;  /* 0x0000001100117220 */ /* 0x000fe20000400000 */
[----:B------:R-:W-:-:S02]  /*1380*/  PRMT R0, R12, 0x7632, R0 ;  /* 0x000076320c007816 */ /* 0x000fc40000000000 */
[----:B------:R-:W-:Y:S02]  /*1390*/  SHF.L.U32 R9, R12, 0x10, RZ ;  /* 0x000000100c097819 */ /* 0x000fe400000006ff */
[----:B------:R-:W-:Y:S02]  /*13a0*/  SHF.L.U32 R13, R13, 0x10, RZ ;  /* 0x000000100d0d7819 */ /* 0x000fe400000006ff */
[C---:B----4-:R-:W-:Y:S02]  /*13b0*/  PRMT R5, R7.reuse, 0x7632, R5 ;  /* 0x0000763207057816 */ /* 0x050fe40000000005 */
[----:B------:R-:W-:Y:S02]  /*13c0*/  SHF.L.U32 R2, R2, 0x10, RZ ;  /* 0x0000001002027819 */ /* 0x000fe400000006ff */
[----:B------:R-:W-:Y:S02]  /*13d0*/  PRMT R3, R6, 0x7632, R3 ;  /* 0x0000763206037816 */ /* 0x000fe40000000003 */
[----:B------:R-:W-:Y:S01]  /*13e0*/  SHF.L.U32 R0, R0, 0x10, RZ ;  /* 0x0000001000007819 */ /* 0x000fe200000006ff */
[----:B------:R-:W-:Y:S01]  /*13f0*/  FADD R2, R2, 1 ;  /* 0x3f80000002027421 */ /* 0x000fe20000000000 */
[----:B------:R-:W-:Y:S01]  /*1400*/  SHF.L.U32 R14, R7, 0x10, RZ ;  /* 0x00000010070e7819 */ /* 0x000fe200000006ff */
[----:B------:R-:W-:Y:S01]  /*1410*/  FADD R7, R9, 1 ;  /* 0x3f80000009077421 */ /* 0x000fe20000000000 */
[----:B------:R-:W-:Y:S01]  /*1420*/  FADD R9, R13, 1 ;  /* 0x3f8000000d097421 */ /* 0x000fe20000000000 */
[----:B------:R-:W-:Y:S01]  /*1430*/  SHF.L.U32 R5, R5, 0x10, RZ ;  /* 0x0000001005057819 */ /* 0x000fe200000006ff */
[----:B------:R-:W-:Y:S01]  /*1440*/  FADD R0, R0, 1 ;  /* 0x3f80000000007421 */ /* 0x000fe20000000000 */
[----:B------:R-:W-:Y:S01]  /*1450*/  SHF.L.U32 R12, R6, 0x10, RZ ;  /* 0x00000010060c7819 */ /* 0x000fe200000006ff */
[----:B------:R-:W-:Y:S01]  /*1460*/  FFMA R14, R9, R15, R14 ;  /* 0x0000000f090e7223 */ /* 0x000fe2000000000e */
[----:B------:R-:W-:Y:S01]  /*1470*/  SHF.L.U32 R3, R3, 0x10, RZ ;  /* 0x0000001003037819 */ /* 0x000fe200000006ff */
[----:B------:R-:W-:Y:S01]  /*1480*/  FFMA R15, R2, R17, R5 ;  /* 0x00000011020f7223 */ /* 0x000fe20000000005 */
[----:B------:R-:W-:Y:S01]  /*1490*/  IMAD.WIDE R4, R4, R11, c[0x0][0x188] ;  /* 0x0000620004047625 */ /* 0x000fe200078e020b */
[----:B------:R-:W-:-:S02]  /*14a0*/  FFMA R12, R7, R8, R12 ;  /* 0x00000008070c7223 */ /* 0x000fc4000000000c */
[----:B------:R-:W-:Y:S01]  /*14b0*/  FFMA R13, R0, R10, R3 ;  /* 0x0000000a000d7223 */ /* 0x000fe20000000003 */
[----:B------:R-:W-:Y:S06]  /*14c0*/  @P1 EXIT ;  /* 0x000000000000194d */ /* 0x000fec0003800000 */
[----:B------:R-:W-:Y:S01]  /*14d0*/  STG.E.128 [R4.64], R12 ;  /* 0x0000000c04007986 */ /* 0x000fe2000c101d04 */
[----:B------:R-:W-:Y:S05]  /*14e0*/  EXIT ;  /* 0x000000000000794d */ /* 0x000fea0003800000 */
.L_x_0:
[----:B------:R-:W-:-:S00]  /*14f0*/  BRA `(.L_x_0) ;  /* 0xfffffff000007947 */ /* 0x000fc0000383ffff */
[----:B------:R-:W-:-:S00]  /*1500*/  NOP ;  /* 0x0000000000007918 */ /* 0x000fc00000000000 */
[----:B------:R-:W-:-:S00]  /*1510*/  NOP ;  /* 0x0000000000007918 */ /* 0x000fc00000000000 */
[----:B------:R-:W-:-:S00]  /*1520*/  NOP ;  /* 0x0000000000007918 */ /* 0x000fc00000000000 */
[----:B------:R-:W-:-:S00]  /*1530*/  NOP ;  /* 0x0000000000007918 */ /* 0x000fc00000000000 */
[----:B------:R-:W-:-:S00]  /*1540*/  NOP ;  /* 0x0000000000007918 */ /* 0x000fc00000000000 */
[----:B------:R-:W-:-:S00]  /*1550*/  NOP ;  /* 0x0000000000007918 */ /* 0x000fc00000000000 */
[----:B------:R-:W-:-:S00]  /*1560*/  NOP ;  /* 0x0000000000007918 */ /* 0x000fc00000000000 */
[----:B------:R-:W-:-:S00]  /*1570*/  NOP ;  /* 0x0000000000007918 */ /* 0x000fc00000000000 */
.L_x_1:


//--------------------- .nv.global.init           --------------------------
	.section	.nv.global.init,"aw",@progbits
.nv.global.init:
	.type		_$_str,@object
	.size		_$_str,(.L_0 - _$_str)
_$_str:
        /*0000*/ 	.byte	0x5f, 0x5f, 0x43, 0x55, 0x44, 0x41, 0x5f, 0x46, 0x54, 0x5a, 0x00
.L_0:


//--------------------- .nv.shared.triton_red_fused__to_copy_add_mul_native_layer_norm_2 --------------------------
	.section	.nv.shared.triton_red_fused__to_copy_add_mul_native_layer_norm_2,"aw",@nobits
	.sectionflags	@""
	.align	16
